//
// Generated by NVIDIA NVVM Compiler
//
// Compiler Build ID: CL-36424714
// Cuda compilation tools, release 13.0, V13.0.88
// Based on NVVM 20.0.0
//

.version 9.0
.target sm_100
.address_size 64

	// .globl	_Z15LayerNormKernelPKfPfS0_S0_if
.extern .shared .align 16 .b8 shared[];

.visible .entry _Z15LayerNormKernelPKfPfS0_S0_if(
	.param .u64 .ptr .align 1 _Z15LayerNormKernelPKfPfS0_S0_if_param_0,
	.param .u64 .ptr .align 1 _Z15LayerNormKernelPKfPfS0_S0_if_param_1,
	.param .u64 .ptr .align 1 _Z15LayerNormKernelPKfPfS0_S0_if_param_2,
	.param .u64 .ptr .align 1 _Z15LayerNormKernelPKfPfS0_S0_if_param_3,
	.param .u32 _Z15LayerNormKernelPKfPfS0_S0_if_param_4,
	.param .f32 _Z15LayerNormKernelPKfPfS0_S0_if_param_5
)
{
	.reg .pred 	%p<8>;
	.reg .b32 	%r<24>;
	.reg .b32 	%f<36>;
	.reg .b64 	%rd<22>;

	ld.param.u64 	%rd9, [_Z15LayerNormKernelPKfPfS0_S0_if_param_0];
	ld.param.u64 	%rd6, [_Z15LayerNormKernelPKfPfS0_S0_if_param_1];
	ld.param.u64 	%rd7, [_Z15LayerNormKernelPKfPfS0_S0_if_param_2];
	ld.param.u64 	%rd8, [_Z15LayerNormKernelPKfPfS0_S0_if_param_3];
	ld.param.u32 	%r12, [_Z15LayerNormKernelPKfPfS0_S0_if_param_4];
	ld.param.f32 	%f10, [_Z15LayerNormKernelPKfPfS0_S0_if_param_5];
	cvta.to.global.u64 	%rd10, %rd9;
	mov.u32 	%r13, %ctaid.x;
	mov.u32 	%r23, %tid.x;
	mul.lo.s32 	%r14, %r12, %r13;
	cvt.s64.s32 	%rd1, %r14;
	mul.wide.s32 	%rd11, %r14, 4;
	add.s64 	%rd2, %rd10, %rd11;
	mov.u32 	%r2, %ntid.x;
	setp.ge.s32 	%p1, %r23, %r12;
	mov.f32 	%f34, 0f00000000;
	mov.f32 	%f35, %f34;
	@%p1 bra 	$L__BB0_3;
	mov.f32 	%f35, 0f00000000;
	mov.u32 	%r21, %r23;
	mov.f32 	%f34, %f35;
$L__BB0_2:
	mul.wide.s32 	%rd12, %r21, 4;
	add.s64 	%rd13, %rd2, %rd12;
	ld.global.nc.f32 	%f13, [%rd13];
	add.f32 	%f34, %f34, %f13;
	fma.rn.f32 	%f35, %f13, %f13, %f35;
	add.s32 	%r21, %r21, %r2;
	setp.lt.s32 	%p2, %r21, %r12;
	@%p2 bra 	$L__BB0_2;
$L__BB0_3:
	shl.b32 	%r15, %r2, 2;
	mov.u32 	%r16, shared;
	add.s32 	%r5, %r16, %r15;
	shl.b32 	%r17, %r23, 2;
	add.s32 	%r6, %r16, %r17;
	st.shared.f32 	[%r6], %f34;
	add.s32 	%r7, %r5, %r17;
	st.shared.f32 	[%r7], %f35;
	bar.sync 	0;
	setp.lt.u32 	%p3, %r2, 2;
	@%p3 bra 	$L__BB0_8;
	mov.u32 	%r22, %r2;
$L__BB0_5:
	shr.u32 	%r9, %r22, 1;
	setp.ge.u32 	%p4, %r23, %r9;
	@%p4 bra 	$L__BB0_7;
	shl.b32 	%r18, %r9, 2;
	add.s32 	%r19, %r6, %r18;
	ld.shared.f32 	%f14, [%r19];
	ld.shared.f32 	%f15, [%r6];
	add.f32 	%f16, %f14, %f15;
	st.shared.f32 	[%r6], %f16;
	add.s32 	%r20, %r7, %r18;
	ld.shared.f32 	%f17, [%r20];
	ld.shared.f32 	%f18, [%r7];
	add.f32 	%f19, %f17, %f18;
	st.shared.f32 	[%r7], %f19;
$L__BB0_7:
	bar.sync 	0;
	setp.gt.u32 	%p5, %r22, 3;
	mov.u32 	%r22, %r9;
	@%p5 bra 	$L__BB0_5;
$L__BB0_8:
	setp.ge.s32 	%p6, %r23, %r12;
	ld.shared.f32 	%f20, [shared];
	cvt.rn.f32.s32 	%f21, %r12;
	div.rn.f32 	%f7, %f20, %f21;
	ld.shared.f32 	%f22, [%r5];
	div.rn.f32 	%f23, %f22, %f21;
	mul.f32 	%f24, %f7, %f7;
	sub.f32 	%f25, %f23, %f24;
	add.f32 	%f8, %f10, %f25;
	@%p6 bra 	$L__BB0_11;
	cvta.to.global.u64 	%rd3, %rd7;
	cvta.to.global.u64 	%rd4, %rd8;
	cvta.to.global.u64 	%rd5, %rd6;
	rsqrt.approx.f32 	%f9, %f8;
$L__BB0_10:
	cvt.s64.s32 	%rd14, %r23;
	mul.wide.s32 	%rd15, %r23, 4;
	add.s64 	%rd16, %rd2, %rd15;
	ld.global.nc.f32 	%f26, [%rd16];
	sub.f32 	%f27, %f26, %f7;
	mul.f32 	%f28, %f9, %f27;
	add.s64 	%rd17, %rd3, %rd15;
	ld.global.nc.f32 	%f29, [%rd17];
	add.s64 	%rd18, %rd4, %rd15;
	ld.global.nc.f32 	%f30, [%rd18];
	fma.rn.f32 	%f31, %f29, %f28, %f30;
	add.s64 	%rd19, %rd14, %rd1;
	shl.b64 	%rd20, %rd19, 2;
	add.s64 	%rd21, %rd5, %rd20;
	st.global.f32 	[%rd21], %f31;
	add.s32 	%r23, %r23, %r2;
	setp.lt.s32 	%p7, %r23, %r12;
	@%p7 bra 	$L__BB0_10;
$L__BB0_11:
	ret;

}


// ===== COMPILED SASS (sm_100) =====

	.target	sm_100

	.elftype	@"ET_EXEC"


//--------------------- .note.nv.tkinfo           --------------------------
	.section	.note.nv.tkinfo,"",@"SHT_NOTE"
	.sectionflags	@"SHF_NOTE_NV_TKINFO"
	.tkinfo
        /*0018*/ 	.word	0x00000002
        /*0030*/ 	.string	""
        /*0030*/ 	.string	"ptxas"
        /*0030*/ 	.string	"Cuda compilation tools, release 13.0, V13.0.88"
        /*0030*/ 	.string	"Build cuda_13.0.r13.0/compiler.36424714_0"
        /*0030*/ 	.string	"-arch sm_100 -m 64 "



//--------------------- .note.nv.cuinfo           --------------------------
	.section	.note.nv.cuinfo,"",@"SHT_NOTE"
	.sectionflags	@"SHF_NOTE_NV_CUINFO"
        /*0018*/ 	.short	0x0002
        /*001a*/ 	.short	0x0064
        /*001c*/ 	.short	0x0082
	.zero		2


//--------------------- .nv.info                  --------------------------
	.section	.nv.info,"",@"SHT_CUDA_INFO"
	.align	4


	//----- nvinfo : EIATTR_REGCOUNT
	.align		4
        /*0000*/ 	.byte	0x04, 0x2f
        /*0002*/ 	.short	(.L_1 - .L_0)
	.align		4
.L_0:
        /*0004*/ 	.word	index@(_Z15LayerNormKernelPKfPfS0_S0_if)
        /*0008*/ 	.word	0x00000017


	//----- nvinfo : EIATTR_FRAME_SIZE
	.align		4
.L_1:
        /*000c*/ 	.byte	0x04, 0x11
        /*000e*/ 	.short	(.L_3 - .L_2)
	.align		4
.L_2:
        /*0010*/ 	.word	index@($__internal_0_$__cuda_sm3x_div_rn_noftz_f32_slowpath)
        /*0014*/ 	.word	0x00000000


	//----- nvinfo : EIATTR_FRAME_SIZE
	.align		4
.L_3:
        /*0018*/ 	.byte	0x04, 0x11
        /*001a*/ 	.short	(.L_5 - .L_4)
	.align		4
.L_4:
        /*001c*/ 	.word	index@(_Z15LayerNormKernelPKfPfS0_S0_if)
        /*0020*/ 	.word	0x00000000


	//----- nvinfo : EIATTR_MIN_STACK_SIZE
	.align		4
.L_5:
        /*0024*/ 	.byte	0x04, 0x12
        /*0026*/ 	.short	(.L_7 - .L_6)
	.align		4
.L_6:
        /*0028*/ 	.word	index@(_Z15LayerNormKernelPKfPfS0_S0_if)
        /*002c*/ 	.word	0x00000000
.L_7:


//--------------------- .nv.compat                --------------------------
	.section	.nv.compat,"",@"SHT_CUDA_COMPAT_INFO"
	.align	4
        /*0000*/ 	.byte	0x02, 0x09, 0x00, 0x00, 0x02, 0x02, 0x01, 0x00, 0x02, 0x05, 0x05, 0x00, 0x03, 0x07, 0x01, 0x01
        /*0010*/ 	.byte	0x02, 0x03, 0x00, 0x00, 0x02, 0x06, 0x01, 0x00, 0x04, 0x0b, 0x08, 0x00, 0x01, 0x00, 0x00, 0x00
        /*0020*/ 	.byte	0x00, 0x00, 0x00, 0x00


//--------------------- .nv.info._Z15LayerNormKernelPKfPfS0_S0_if --------------------------
	.section	.nv.info._Z15LayerNormKernelPKfPfS0_S0_if,"",@"SHT_CUDA_INFO"
	.sectionflags	@""
	.align	4


	//----- nvinfo : EIATTR_CUDA_API_VERSION
	.align		4
        /*0000*/ 	.byte	0x04, 0x37
        /*0002*/ 	.short	(.L_9 - .L_8)
.L_8:
        /*0004*/ 	.word	0x00000082


	//----- nvinfo : EIATTR_KPARAM_INFO
	.align		4
.L_9:
        /*0008*/ 	.byte	0x04, 0x17
        /*000a*/ 	.short	(.L_11 - .L_10)
.L_10:
        /*000c*/ 	.word	0x00000000
        /*0010*/ 	.short	0x0005
        /*0012*/ 	.short	0x0024
        /*0014*/ 	.byte	0x00, 0xf0, 0x11, 0x00


	//----- nvinfo : EIATTR_KPARAM_INFO
	.align		4
.L_11:
        /*0018*/ 	.byte	0x04, 0x17
        /*001a*/ 	.short	(.L_13 - .L_12)
.L_12:
        /*001c*/ 	.word	0x00000000
        /*0020*/ 	.short	0x0004
        /*0022*/ 	.short	0x0020
        /*0024*/ 	.byte	0x00, 0xf0, 0x11, 0x00


	//----- nvinfo : EIATTR_KPARAM_INFO
	.align		4
.L_13:
        /*0028*/ 	.byte	0x04, 0x17
        /*002a*/ 	.short	(.L_15 - .L_14)
.L_14:
        /*002c*/ 	.word	0x00000000
        /*0030*/ 	.short	0x0003
        /*0032*/ 	.short	0x0018
        /*0034*/ 	.byte	0x00, 0xf5, 0x21, 0x00


	//----- nvinfo : EIATTR_KPARAM_INFO
	.align		4
.L_15:
        /*0038*/ 	.byte	0x04, 0x17
        /*003a*/ 	.short	(.L_17 - .L_16)
.L_16:
        /*003c*/ 	.word	0x00000000
        /*0040*/ 	.short	0x0002
        /*0042*/ 	.short	0x0010
        /*0044*/ 	.byte	0x00, 0xf5, 0x21, 0x00


	//----- nvinfo : EIATTR_KPARAM_INFO
	.align		4
.L_17:
        /*0048*/ 	.byte	0x04, 0x17
        /*004a*/ 	.short	(.L_19 - .L_18)
.L_18:
        /*004c*/ 	.word	0x00000000
        /*0050*/ 	.short	0x0001
        /*0052*/ 	.short	0x0008
        /*0054*/ 	.byte	0x00, 0xf5, 0x21, 0x00


	//----- nvinfo : EIATTR_KPARAM_INFO
	.align		4
.L_19:
        /*0058*/ 	.byte	0x04, 0x17
        /*005a*/ 	.short	(.L_21 - .L_20)
.L_20:
        /*005c*/ 	.word	0x00000000
        /*0060*/ 	.short	0x0000
        /*0062*/ 	.short	0x0000
        /*0064*/ 	.byte	0x00, 0xf5, 0x21, 0x00


	//----- nvinfo : EIATTR_SPARSE_MMA_MASK
	.align		4
.L_21:
        /*0068*/ 	.byte	0x03, 0x50
        /*006a*/ 	.short	0x0000


	//----- nvinfo : EIATTR_MAXREG_COUNT
	.align		4
        /*006c*/ 	.byte	0x03, 0x1b
        /*006e*/ 	.short	0x00ff


	//----- nvinfo : EIATTR_NUM_BARRIERS
	.align		4
        /*0070*/ 	.byte	0x02, 0x4c
        /*0072*/ 	.byte	0x01
	.zero		1


	//----- nvinfo : EIATTR_MERCURY_ISA_VERSION
	.align		4
        /*0074*/ 	.byte	0x03, 0x5f
        /*0076*/ 	.short	0x0101


	//----- nvinfo : EIATTR_VRC_CTA_INIT_COUNT
	.align		4
        /*0078*/ 	.byte	0x02, 0x4a
	.zero		1
	.zero		1


	//----- nvinfo : EIATTR_EXIT_INSTR_OFFSETS
	.align		4
        /*007c*/ 	.byte	0x04, 0x1c
        /*007e*/ 	.short	(.L_23 - .L_22)


	//   ....[0]....
.L_22:
        /*0080*/ 	.word	0x000005a0


	//   ....[1]....
        /*0084*/ 	.word	0x00000750


	//----- nvinfo : EIATTR_CRS_STACK_SIZE
	.align		4
.L_23:
        /*0088*/ 	.byte	0x04, 0x1e
        /*008a*/ 	.short	(.L_25 - .L_24)
.L_24:
        /*008c*/ 	.word	0x00000000


	//----- nvinfo : EIATTR_CBANK_PARAM_SIZE
	.align		4
.L_25:
        /*0090*/ 	.byte	0x03, 0x19
        /*0092*/ 	.short	0x0028


	//----- nvinfo : EIATTR_PARAM_CBANK
	.align		4
        /*0094*/ 	.byte	0x04, 0x0a
        /*0096*/ 	.short	(.L_27 - .L_26)
	.align		4
.L_26:
        /*0098*/ 	.word	index@(.nv.constant0._Z15LayerNormKernelPKfPfS0_S0_if)
        /*009c*/ 	.short	0x0380
        /*009e*/ 	.short	0x0028


	//----- nvinfo : EIATTR_SW_WAR
	.align		4
.L_27:
        /*00a0*/ 	.byte	0x04, 0x36
        /*00a2*/ 	.short	(.L_29 - .L_28)
.L_28:
        /*00a4*/ 	.word	0x00000008
.L_29:


//--------------------- .nv.callgraph             --------------------------
	.section	.nv.callgraph,"",@"SHT_CUDA_CALLGRAPH"
	.align	4
	.sectionentsize	8
	.align		4
        /*0000*/ 	.word	0x00000000
	.align		4
        /*0004*/ 	.word	0xffffffff
	.align		4
        /*0008*/ 	.word	0x00000000
	.align		4
        /*000c*/ 	.word	0xfffffffe
	.align		4
        /*0010*/ 	.word	0x00000000
	.align		4
        /*0014*/ 	.word	0xfffffffd
	.align		4
        /*0018*/ 	.word	0x00000000
	.align		4
        /*001c*/ 	.word	0xfffffffc


//--------------------- .text._Z15LayerNormKernelPKfPfS0_S0_if --------------------------
	.section	.text._Z15LayerNormKernelPKfPfS0_S0_if,"ax",@progbits
	.align	128
        .global         _Z15LayerNormKernelPKfPfS0_S0_if
        .type           _Z15LayerNormKernelPKfPfS0_S0_if,@function
        .size           _Z15LayerNormKernelPKfPfS0_S0_if,(.L_x_19 - _Z15LayerNormKernelPKfPfS0_S0_if)
        .other          _Z15LayerNormKernelPKfPfS0_S0_if,@"STO_CUDA_ENTRY STV_DEFAULT"
_Z15LayerNormKernelPKfPfS0_S0_if:
.text._Z15LayerNormKernelPKfPfS0_S0_if:
[----:B------:R-:W-:Y:S01]  /*0000*/  LDC R1, c[0x0][0x37c] ;  /* 0x0000df00ff017b82 */ /* 0x000fe20000000800 */
[----:B------:R-:W0:Y:S07]  /*0010*/  S2R R7, SR_TID.X ;  /* 0x0000000000077919 */ /* 0x000e2e0000002100 */
[----:B------:R-:W0:Y:S01]  /*0020*/  LDC R6, c[0x0][0x3a0] ;  /* 0x0000e800ff067b82 */ /* 0x000e220000000800 */
[----:B------:R-:W1:Y:S01]  /*0030*/  LDCU.64 UR8, c[0x0][0x358] ;  /* 0x00006b00ff0877ac */ /* 0x000e620008000a00 */
[----:B------:R-:W-:Y:S01]  /*0040*/  BSSY.RECONVERGENT B0, `(.L_x_0) ;  /* 0x0000014000007945 */ /* 0x000fe20003800200 */
[----:B------:R-:W-:Y:S01]  /*0050*/  IMAD.MOV.U32 R0, RZ, RZ, RZ ;  /* 0x000000ffff007224 */ /* 0x000fe200078e00ff */
[----:B------:R-:W2:Y:S01]  /*0060*/  LDCU UR7, c[0x0][0x360] ;  /* 0x00006c00ff0777ac */ /* 0x000ea20008000800 */
[----:B------:R-:W-:-:S03]  /*0070*/  IMAD.MOV.U32 R3, RZ, RZ, RZ ;  /* 0x000000ffff037224 */ /* 0x000fc600078e00ff */
[----:B------:R-:W3:Y:S08]  /*0080*/  S2UR UR4, SR_CTAID.X ;  /* 0x00000000000479c3 */ /* 0x000ef00000002500 */
[----:B------:R-:W4:Y:S01]  /*0090*/  LDC.64 R4, c[0x0][0x380] ;  /* 0x0000e000ff047b82 */ /* 0x000f220000000a00 */
[----:B0-----:R-:W-:Y:S01]  /*00a0*/  ISETP.GE.AND P0, PT, R7, R6, PT ;  /* 0x000000060700720c */ /* 0x001fe20003f06270 */
[----:B---3--:R-:W-:-:S04]  /*00b0*/  IMAD R2, R6, UR4, RZ ;  /* 0x0000000406027c24 */ /* 0x008fc8000f8e02ff */
[----:B----4-:R-:W-:-:S08]  /*00c0*/  IMAD.WIDE R4, R2, 0x4, R4 ;  /* 0x0000000402047825 */ /* 0x010fd000078e0204 */
[----:B-12---:R-:W-:Y:S05]  /*00d0*/  @P0 BRA `(.L_x_1) ;  /* 0x0000000000280947 */ /* 0x006fea0003800000 */
[----:B------:R-:W-:Y:S02]  /*00e0*/  IMAD.MOV.U32 R3, RZ, RZ, RZ ;  /* 0x000000ffff037224 */ /* 0x000fe400078e00ff */
[----:B------:R-:W-:Y:S02]  /*00f0*/  IMAD.MOV.U32 R11, RZ, RZ, R7 ;  /* 0x000000ffff0b7224 */ /* 0x000fe400078e0007 */
[----:B------:R-:W-:-:S07]  /*0100*/  IMAD.MOV.U32 R0, RZ, RZ, RZ ;  /* 0x000000ffff007224 */ /* 0x000fce00078e00ff */
.L_x_2:
[----:B------:R-:W-:-:S06]  /*0110*/  IMAD.WIDE R8, R11, 0x4, R4 ;  /* 0x000000040b087825 */ /* 0x000fcc00078e0204 */
[----:B------:R-:W2:Y:S01]  /*0120*/  LDG.E.CONSTANT R8, desc[UR8][R8.64] ;  /* 0x0000000808087981 */ /* 0x000ea2000c1e9900 */
[----:B------:R-:W-:-:S05]  /*0130*/  VIADD R11, R11, UR7 ;  /* 0x000000070b0b7c36 */ /* 0x000fca0008000000 */
[----:B------:R-:W-:Y:S01]  /*0140*/  ISETP.GE.AND P0, PT, R11, R6, PT ;  /* 0x000000060b00720c */ /* 0x000fe20003f06270 */
[C---:B--2---:R-:W-:Y:S01]  /*0150*/  FADD R0, R8.reuse, R0 ;  /* 0x0000000008007221 */ /* 0x044fe20000000000 */
[----:B------:R-:W-:-:S11]  /*0160*/  FFMA R3, R8, R8, R3 ;  /* 0x0000000808037223 */ /* 0x000fd60000000003 */
[----:B------:R-:W-:Y:S05]  /*0170*/  @!P0 BRA `(.L_x_2) ;  /* 0xfffffffc00e48947 */ /* 0x000fea000383ffff */
.L_x_1:
[----:B------:R-:W-:Y:S05]  /*0180*/  BSYNC.RECONVERGENT B0 ;  /* 0x0000000000007941 */ /* 0x000fea0003800200 */
.L_x_0:
[----:B------:R-:W0:Y:S01]  /*0190*/  S2UR UR5, SR_CgaCtaId ;  /* 0x00000000000579c3 */ /* 0x000e220000008800 */
[----:B------:R-:W-:Y:S01]  /*01a0*/  UMOV UR4, 0x400 ;  /* 0x0000040000047882 */ /* 0x000fe20000000000 */
[----:B------:R-:W-:Y:S02]  /*01b0*/  UISETP.GE.U32.AND UP0, UPT, UR7, 0x2, UPT ;  /* 0x000000020700788c */ /* 0x000fe4000bf06070 */
[----:B0-----:R-:W-:-:S04]  /*01c0*/  ULEA UR4, UR5, UR4, 0x18 ;  /* 0x0000000405047291 */ /* 0x001fc8000f8ec0ff */
[----:B------:R-:W-:Y:S02]  /*01d0*/  ULEA UR6, UR7, UR4, 0x2 ;  /* 0x0000000407067291 */ /* 0x000fe4000f8e10ff */
[----:B------:R-:W-:-:S04]  /*01e0*/  LEA R11, R7, UR4, 0x2 ;  /* 0x00000004070b7c11 */ /* 0x000fc8000f8e10ff */
[----:B------:R-:W-:Y:S01]  /*01f0*/  LEA R10, R7, UR6, 0x2 ;  /* 0x00000006070a7c11 */ /* 0x000fe2000f8e10ff */
[----:B------:R0:W-:Y:S04]  /*0200*/  STS [R11], R0 ;  /* 0x000000000b007388 */ /* 0x0001e80000000800 */
[----:B------:R0:W-:Y:S01]  /*0210*/  STS [R10], R3 ;  /* 0x000000030a007388 */ /* 0x0001e20000000800 */
[----:B------:R-:W-:Y:S06]  /*0220*/  BAR.SYNC.DEFER_BLOCKING 0x0 ;  /* 0x0000000000007b1d */ /* 0x000fec0000010000 */
[----:B------:R-:W-:Y:S05]  /*0230*/  BRA.U !UP0, `(.L_x_3) ;  /* 0x0000000108507547 */ /* 0x000fea000b800000 */
[----:B0-----:R-:W-:-:S07]  /*0240*/  MOV R0, UR7 ;  /* 0x0000000700007c02 */ /* 0x001fce0008000f00 */
.L_x_6:
[----:B------:R-:W-:Y:S01]  /*0250*/  SHF.R.U32.HI R12, RZ, 0x1, R0 ;  /* 0x00000001ff0c7819 */ /* 0x000fe20000011600 */
[----:B------:R-:W-:Y:S03]  /*0260*/  BSSY.RECONVERGENT B0, `(.L_x_4) ;  /* 0x000000d000007945 */ /* 0x000fe60003800200 */
[----:B------:R-:W-:-:S13]  /*0270*/  ISETP.GE.U32.AND P0, PT, R7, R12, PT ;  /* 0x0000000c0700720c */ /* 0x000fda0003f06070 */
[----:B0-----:R-:W-:Y:S05]  /*0280*/  @P0 BRA `(.L_x_5) ;  /* 0x0000000000280947 */ /* 0x001fea0003800000 */
[C---:B------:R-:W-:Y:S01]  /*0290*/  IMAD R3, R12.reuse, 0x4, R11 ;  /* 0x000000040c037824 */ /* 0x040fe200078e020b */
[----:B------:R-:W-:Y:S01]  /*02a0*/  LDS R6, [R11] ;  /* 0x000000000b067984 */ /* 0x000fe20000000800 */
[----:B------:R-:W-:-:S04]  /*02b0*/  IMAD R8, R12, 0x4, R10 ;  /* 0x000000040c087824 */ /* 0x000fc800078e020a */
[----:B------:R-:W0:Y:S02]  /*02c0*/  LDS R3, [R3] ;  /* 0x0000000003037984 */ /* 0x000e240000000800 */
[----:B0-----:R-:W-:-:S05]  /*02d0*/  FADD R6, R3, R6 ;  /* 0x0000000603067221 */ /* 0x001fca0000000000 */
[----:B------:R-:W-:Y:S04]  /*02e0*/  STS [R11], R6 ;  /* 0x000000060b007388 */ /* 0x000fe80000000800 */
[----:B------:R-:W-:Y:S04]  /*02f0*/  LDS R8, [R8] ;  /* 0x0000000008087984 */ /* 0x000fe80000000800 */
[----:B------:R-:W0:Y:S02]  /*0300*/  LDS R9, [R10] ;  /* 0x000000000a097984 */ /* 0x000e240000000800 */
[----:B0-----:R-:W-:-:S05]  /*0310*/  FADD R9, R8, R9 ;  /* 0x0000000908097221 */ /* 0x001fca0000000000 */
[----:B------:R0:W-:Y:S02]  /*0320*/  STS [R10], R9 ;  /* 0x000000090a007388 */ /* 0x0001e40000000800 */
.L_x_5:
[----:B------:R-:W-:Y:S05]  /*0330*/  BSYNC.RECONVERGENT B0 ;  /* 0x0000000000007941 */ /* 0x000fea0003800200 */
.L_x_4:
[----:B------:R-:W-:Y:S01]  /*0340*/  BAR.SYNC.DEFER_BLOCKING 0x0 ;  /* 0x0000000000007b1d */ /* 0x000fe20000010000 */
[----:B------:R-:W-:Y:S01]  /*0350*/  ISETP.GT.U32.AND P0, PT, R0, 0x3, PT ;  /* 0x000000030000780c */ /* 0x000fe20003f04070 */
[----:B------:R-:W-:-:S12]  /*0360*/  IMAD.MOV.U32 R0, RZ, RZ, R12 ;  /* 0x000000ffff007224 */ /* 0x000fd800078e000c */
[----:B------:R-:W-:Y:S05]  /*0370*/  @P0 BRA `(.L_x_6) ;  /* 0xfffffffc00b40947 */ /* 0x000fea000383ffff */
.L_x_3:
[----:B------:R-:W1:Y:S01]  /*0380*/  S2UR UR5, SR_CgaCtaId ;  /* 0x00000000000579c3 */ /* 0x000e620000008800 */
[----:B------:R-:W-:Y:S02]  /*0390*/  UMOV UR4, 0x400 ;  /* 0x0000040000047882 */ /* 0x000fe40000000000 */
[----:B-1----:R-:W-:Y:S01]  /*03a0*/  ULEA UR4, UR5, UR4, 0x18 ;  /* 0x0000000405047291 */ /* 0x002fe2000f8ec0ff */
[----:B------:R-:W1:Y:S08]  /*03b0*/  LDCU UR5, c[0x0][0x3a0] ;  /* 0x00007400ff0577ac */ /* 0x000e700008000800 */
[----:B0-----:R-:W0:Y:S01]  /*03c0*/  LDS R0, [UR4] ;  /* 0x00000004ff007984 */ /* 0x001e220008000800 */
[----:B-1----:R-:W-:-:S02]  /*03d0*/  I2FP.F32.S32 R3, UR5 ;  /* 0x0000000500037c45 */ /* 0x002fc40008201400 */
[----:B------:R-:W-:Y:S02]  /*03e0*/  ISETP.GE.AND P2, PT, R7, UR5, PT ;  /* 0x0000000507007c0c */ /* 0x000fe4000bf46270 */
[----:B------:R-:W1:Y:S02]  /*03f0*/  MUFU.RCP R6, R3 ;  /* 0x0000000300067308 */ /* 0x000e640000001000 */
[----:B-1----:R-:W-:-:S04]  /*0400*/  FFMA R9, -R3, R6, 1 ;  /* 0x3f80000003097423 */ /* 0x002fc80000000106 */
[----:B------:R-:W-:Y:S02]  /*0410*/  FFMA R9, R6, R9, R6 ;  /* 0x0000000906097223 */ /* 0x000fe40000000006 */
[----:B0-----:R-:W0:Y:S02]  /*0420*/  FCHK P0, R0, R3 ;  /* 0x0000000300007302 */ /* 0x001e240000000000 */
[----:B------:R-:W-:-:S04]  /*0430*/  FFMA R6, R0, R9, RZ ;  /* 0x0000000900067223 */ /* 0x000fc800000000ff */
[----:B------:R-:W-:-:S04]  /*0440*/  FFMA R8, -R3, R6, R0 ;  /* 0x0000000603087223 */ /* 0x000fc80000000100 */
[----:B------:R-:W-:Y:S01]  /*0450*/  FFMA R6, R9, R8, R6 ;  /* 0x0000000809067223 */ /* 0x000fe20000000006 */
[----:B0-----:R-:W-:Y:S06]  /*0460*/  @!P0 BRA `(.L_x_7) ;  /* 0x00000000000c8947 */ /* 0x001fec0003800000 */
[----:B------:R-:W-:-:S07]  /*0470*/  MOV R8, 0x490 ;  /* 0x0000049000087802 */ /* 0x000fce0000000f00 */
[----:B------:R-:W-:Y:S05]  /*0480*/  CALL.REL.NOINC `($__internal_0_$__cuda_sm3x_div_rn_noftz_f32_slowpath) ;  /* 0x0000000000b47944 */ /* 0x000fea0003c00000 */
[----:B------:R-:W-:-:S07]  /*0490*/  IMAD.MOV.U32 R6, RZ, RZ, R0 ;  /* 0x000000ffff067224 */ /* 0x000fce00078e0000 */
.L_x_7:
[----:B------:R-:W0:Y:S01]  /*04a0*/  LDS R8, [UR6] ;  /* 0x00000006ff087984 */ /* 0x000e220008000800 */
        /* <DEDUP_REMOVED lines=8> */
[----:B------:R-:W-:Y:S01]  /*0530*/  IMAD.MOV.U32 R0, RZ, RZ, R8 ;  /* 0x000000ffff007224 */ /* 0x000fe200078e0008 */
[----:B------:R-:W-:-:S07]  /*0540*/  MOV R8, 0x560 ;  /* 0x0000056000087802 */ /* 0x000fce0000000f00 */
[----:B------:R-:W-:Y:S05]  /*0550*/  CALL.REL.NOINC `($__internal_0_$__cuda_sm3x_div_rn_noftz_f32_slowpath) ;  /* 0x0000000000807944 */ /* 0x000fea0003c00000 */
[----:B------:R-:W-:-:S07]  /*0560*/  MOV R9, R0 ;  /* 0x0000000000097202 */ /* 0x000fce0000000f00 */
.L_x_8:
[----:B------:R-:W0:Y:S01]  /*0570*/  LDCU UR4, c[0x0][0x3a4] ;  /* 0x00007480ff0477ac */ /* 0x000e220008000800 */
[----:B------:R-:W-:-:S04]  /*0580*/  FFMA R9, -R6, R6, R9 ;  /* 0x0000000606097223 */ /* 0x000fc80000000109 */
[----:B0-----:R-:W-:Y:S01]  /*0590*/  FADD R0, R9, UR4 ;  /* 0x0000000409007e21 */ /* 0x001fe20008000000 */
[----:B------:R-:W-:Y:S06]  /*05a0*/  @P2 EXIT ;  /* 0x000000000000294d */ /* 0x000fec0003800000 */
[C---:B------:R-:W-:Y:S01]  /*05b0*/  FSETP.GEU.AND P0, PT, |R0|.reuse, 1.175494350822287508e-38, PT ;  /* 0x008000000000780b */ /* 0x040fe20003f0e200 */
[----:B------:R-:W0:Y:S01]  /*05c0*/  LDC.64 R8, c[0x0][0x390] ;  /* 0x0000e400ff087b82 */ /* 0x000e220000000a00 */
[----:B------:R-:W1:Y:S01]  /*05d0*/  LDCU UR6, c[0x0][0x3a0] ;  /* 0x00007400ff0677ac */ /* 0x000e620008000800 */
[----:B------:R-:W2:Y:S06]  /*05e0*/  LDCU.64 UR4, c[0x0][0x388] ;  /* 0x00007100ff0477ac */ /* 0x000eac0008000a00 */
[----:B------:R-:W3:Y:S04]  /*05f0*/  LDC.64 R10, c[0x0][0x398] ;  /* 0x0000e600ff0a7b82 */ /* 0x000ee80000000a00 */
[----:B------:R-:W-:-:S04]  /*0600*/  @!P0 FMUL R0, R0, 16777216 ;  /* 0x4b80000000008820 */ /* 0x000fc80000400000 */
[----:B------:R-:W4:Y:S02]  /*0610*/  MUFU.RSQ R3, R0 ;  /* 0x0000000000037308 */ /* 0x000f240000001400 */
[----:B-12-4-:R-:W-:-:S07]  /*0620*/  @!P0 FMUL R3, R3, 4096 ;  /* 0x4580000003038820 */ /* 0x016fce0000400000 */
.L_x_9:
[----:B-1----:R-:W-:-:S04]  /*0630*/  IMAD.WIDE R14, R7, 0x4, R4 ;  /* 0x00000004070e7825 */ /* 0x002fc800078e0204 */
[C---:B0-----:R-:W-:Y:S02]  /*0640*/  IMAD.WIDE R16, R7.reuse, 0x4, R8 ;  /* 0x0000000407107825 */ /* 0x041fe400078e0208 */
[----:B------:R-:W2:Y:S02]  /*0650*/  LDG.E.CONSTANT R15, desc[UR8][R14.64] ;  /* 0x000000080e0f7981 */ /* 0x000ea4000c1e9900 */
[----:B---3--:R-:W-:Y:S02]  /*0660*/  IMAD.WIDE R18, R7, 0x4, R10 ;  /* 0x0000000407127825 */ /* 0x008fe400078e020a */
[----:B------:R-:W3:Y:S04]  /*0670*/  LDG.E.CONSTANT R17, desc[UR8][R16.64] ;  /* 0x0000000810117981 */ /* 0x000ee8000c1e9900 */
[----:B------:R-:W3:Y:S01]  /*0680*/  LDG.E.CONSTANT R19, desc[UR8][R18.64] ;  /* 0x0000000812137981 */ /* 0x000ee2000c1e9900 */
[----:B------:R-:W-:-:S02]  /*0690*/  SHF.R.S32.HI R13, RZ, 0x1f, R7 ;  /* 0x0000001fff0d7819 */ /* 0x000fc40000011407 */
[----:B------:R-:W-:Y:S01]  /*06a0*/  IADD3 R20, P0, PT, R2, R7, RZ ;  /* 0x0000000702147210 */ /* 0x000fe20007f1e0ff */
[----:B------:R-:W-:-:S03]  /*06b0*/  VIADD R7, R7, UR7 ;  /* 0x0000000707077c36 */ /* 0x000fc60008000000 */
[----:B------:R-:W-:Y:S02]  /*06c0*/  LEA.HI.X.SX32 R13, R2, R13, 0x1, P0 ;  /* 0x0000000d020d7211 */ /* 0x000fe400000f0eff */
[----:B------:R-:W-:-:S04]  /*06d0*/  LEA R12, P0, R20, UR4, 0x2 ;  /* 0x00000004140c7c11 */ /* 0x000fc8000f8010ff */
[----:B------:R-:W-:Y:S02]  /*06e0*/  LEA.HI.X R13, R20, UR5, R13, 0x2, P0 ;  /* 0x00000005140d7c11 */ /* 0x000fe400080f140d */
[----:B------:R-:W-:Y:S01]  /*06f0*/  ISETP.GE.AND P0, PT, R7, UR6, PT ;  /* 0x0000000607007c0c */ /* 0x000fe2000bf06270 */
[----:B--2---:R-:W-:-:S04]  /*0700*/  FADD R0, R15, -R6 ;  /* 0x800000060f007221 */ /* 0x004fc80000000000 */
[----:B------:R-:W-:-:S04]  /*0710*/  FMUL R0, R3, R0 ;  /* 0x0000000003007220 */ /* 0x000fc80000400000 */
[----:B---3--:R-:W-:-:S05]  /*0720*/  FFMA R15, R0, R17, R19 ;  /* 0x00000011000f7223 */ /* 0x008fca0000000013 */
[----:B------:R1:W-:Y:S01]  /*0730*/  STG.E desc[UR8][R12.64], R15 ;  /* 0x0000000f0c007986 */ /* 0x0003e2000c101908 */
[----:B------:R-:W-:Y:S05]  /*0740*/  @!P0 BRA `(.L_x_9) ;  /* 0xfffffffc00b88947 */ /* 0x000fea000383ffff */
[----:B------:R-:W-:Y:S05]  /*0750*/  EXIT ;  /* 0x000000000000794d */ /* 0x000fea0003800000 */
        .weak           $__internal_0_$__cuda_sm3x_div_rn_noftz_f32_slowpath
        .type           $__internal_0_$__cuda_sm3x_div_rn_noftz_f32_slowpath,@function
        .size           $__internal_0_$__cuda_sm3x_div_rn_noftz_f32_slowpath,(.L_x_19 - $__internal_0_$__cuda_sm3x_div_rn_noftz_f32_slowpath)
$__internal_0_$__cuda_sm3x_div_rn_noftz_f32_slowpath:
[--C-:B------:R-:W-:Y:S01]  /*0760*/  SHF.R.U32.HI R10, RZ, 0x17, R3.reuse ;  /* 0x00000017ff0a7819 */ /* 0x100fe20000011603 */
[----:B------:R-:W-:Y:S01]  /*0770*/  IMAD.MOV.U32 R11, RZ, RZ, R3 ;  /* 0x000000ffff0b7224 */ /* 0x000fe200078e0003 */
[----:B------:R-:W-:Y:S02]  /*0780*/  SHF.R.U32.HI R9, RZ, 0x17, R0 ;  /* 0x00000017ff097819 */ /* 0x000fe40000011600 */
[----:B------:R-:W-:Y:S02]  /*0790*/  LOP3.LUT R10, R10, 0xff, RZ, 0xc0, !PT ;  /* 0x000000ff0a0a7812 */ /* 0x000fe400078ec0ff */
[----:B------:R-:W-:-:S03]  /*07a0*/  LOP3.LUT R14, R9, 0xff, RZ, 0xc0, !PT ;  /* 0x000000ff090e7812 */ /* 0x000fc600078ec0ff */
[----:B------:R-:W-:Y:S02]  /*07b0*/  VIADD R13, R10, 0xffffffff ;  /* 0xffffffff0a0d7836 */ /* 0x000fe40000000000 */
[----:B------:R-:W-:-:S03]  /*07c0*/  VIADD R12, R14, 0xffffffff ;  /* 0xffffffff0e0c7836 */ /* 0x000fc60000000000 */
[----:B------:R-:W-:-:S04]  /*07d0*/  ISETP.GT.U32.AND P0, PT, R13, 0xfd, PT ;  /* 0x000000fd0d00780c */ /* 0x000fc80003f04070 */
[----:B------:R-:W-:-:S13]  /*07e0*/  ISETP.GT.U32.OR P0, PT, R12, 0xfd, P0 ;  /* 0x000000fd0c00780c */ /* 0x000fda0000704470 */
[----:B------:R-:W-:Y:S01]  /*07f0*/  @!P0 MOV R9, RZ ;  /* 0x000000ff00098202 */ /* 0x000fe20000000f00 */
[----:B------:R-:W-:Y:S06]  /*0800*/  @!P0 BRA `(.L_x_10) ;  /* 0x00000000005c8947 */ /* 0x000fec0003800000 */
[----:B------:R-:W-:Y:S02]  /*0810*/  FSETP.GTU.FTZ.AND P0, PT, |R0|, +INF , PT ;  /* 0x7f8000000000780b */ /* 0x000fe40003f1c200 */
[----:B------:R-:W-:-:S04]  /*0820*/  FSETP.GTU.FTZ.AND P1, PT, |R3|, +INF , PT ;  /* 0x7f8000000300780b */ /* 0x000fc80003f3c200 */
[----:B------:R-:W-:-:S13]  /*0830*/  PLOP3.LUT P0, PT, P0, P1, PT, 0xf8, 0x8f ;  /* 0x00000000008f781c */ /* 0x000fda0000703f70 */
[----:B------:R-:W-:Y:S05]  /*0840*/  @P0 BRA `(.L_x_11) ;  /* 0x0000000400440947 */ /* 0x000fea0003800000 */
[----:B------:R-:W-:-:S13]  /*0850*/  LOP3.LUT P0, RZ, R11, 0x7fffffff, R0, 0xc8, !PT ;  /* 0x7fffffff0bff7812 */ /* 0x000fda000780c800 */
[----:B------:R-:W-:Y:S05]  /*0860*/  @!P0 BRA `(.L_x_12) ;  /* 0x0000000400348947 */ /* 0x000fea0003800000 */
[C---:B------:R-:W-:Y:S02]  /*0870*/  FSETP.NEU.FTZ.AND P3, PT, |R0|.reuse, +INF , PT ;  /* 0x7f8000000000780b */ /* 0x040fe40003f7d200 */
[----:B------:R-:W-:Y:S02]  /*0880*/  FSETP.NEU.FTZ.AND P1, PT, |R3|, +INF , PT ;  /* 0x7f8000000300780b */ /* 0x000fe40003f3d200 */
[----:B------:R-:W-:-:S11]  /*0890*/  FSETP.NEU.FTZ.AND P0, PT, |R0|, +INF , PT ;  /* 0x7f8000000000780b */ /* 0x000fd60003f1d200 */
[----:B------:R-:W-:Y:S05]  /*08a0*/  @!P1 BRA !P3, `(.L_x_12) ;  /* 0x0000000400249947 */ /* 0x000fea0005800000 */
[----:B------:R-:W-:-:S04]  /*08b0*/  LOP3.LUT P3, RZ, R0, 0x7fffffff, RZ, 0xc0, !PT ;  /* 0x7fffffff00ff7812 */ /* 0x000fc8000786c0ff */
[----:B------:R-:W-:-:S13]  /*08c0*/  PLOP3.LUT P1, PT, P1, P3, PT, 0x2f, 0xf2 ;  /* 0x0000000000f2781c */ /* 0x000fda0000f26577 */
[----:B------:R-:W-:Y:S05]  /*08d0*/  @P1 BRA `(.L_x_13) ;  /* 0x0000000400101947 */ /* 0x000fea0003800000 */
[----:B------:R-:W-:-:S04]  /*08e0*/  LOP3.LUT P1, RZ, R11, 0x7fffffff, RZ, 0xc0, !PT ;  /* 0x7fffffff0bff7812 */ /* 0x000fc8000782c0ff */
[----:B------:R-:W-:-:S13]  /*08f0*/  PLOP3.LUT P0, PT, P0, P1, PT, 0x2f, 0xf2 ;  /* 0x0000000000f2781c */ /* 0x000fda0000702577 */
[----:B------:R-:W-:Y:S05]  /*0900*/  @P0 BRA `(.L_x_14) ;  /* 0x0000000000f80947 */ /* 0x000fea0003800000 */
[----:B------:R-:W-:Y:S02]  /*0910*/  ISETP.GE.AND P0, PT, R12, RZ, PT ;  /* 0x000000ff0c00720c */ /* 0x000fe40003f06270 */
[----:B------:R-:W-:-:S11]  /*0920*/  ISETP.GE.AND P1, PT, R13, RZ, PT ;  /* 0x000000ff0d00720c */ /* 0x000fd60003f26270 */
[----:B------:R-:W-:Y:S02]  /*0930*/  @P0 IMAD.MOV.U32 R9, RZ, RZ, RZ ;  /* 0x000000ffff090224 */ /* 0x000fe400078e00ff */
[----:B------:R-:W-:Y:S01]  /*0940*/  @!P0 FFMA R0, R0, 1.84467440737095516160e+19, RZ ;  /* 0x5f80000000008823 */ /* 0x000fe200000000ff */
[----:B------:R-:W-:Y:S02]  /*0950*/  @!P0 IMAD.MOV.U32 R9, RZ, RZ, -0x40 ;  /* 0xffffffc0ff098424 */ /* 0x000fe400078e00ff */
[----:B------:R-:W-:Y:S02]  /*0960*/  @!P1 FFMA R11, R3, 1.84467440737095516160e+19, RZ ;  /* 0x5f800000030b9823 */ /* 0x000fe400000000ff */
[----:B------:R-:W-:-:S07]  /*0970*/  @!P1 VIADD R9, R9, 0x40 ;  /* 0x0000004009099836 */ /* 0x000fce0000000000 */
.L_x_10:
[----:B------:R-:W-:-:S05]  /*0980*/  LEA R12, R10, 0xc0800000, 0x17 ;  /* 0xc08000000a0c7811 */ /* 0x000fca00078eb8ff */
[----:B------:R-:W-:Y:S01]  /*0990*/  IMAD.IADD R12, R11, 0x1, -R12 ;  /* 0x000000010b0c7824 */ /* 0x000fe200078e0a0c */
[----:B------:R-:W-:-:S03]  /*09a0*/  IADD3 R11, PT, PT, R14, -0x7f, RZ ;  /* 0xffffff810e0b7810 */ /* 0x000fc60007ffe0ff */
[----:B------:R0:W1:Y:S01]  /*09b0*/  MUFU.RCP R13, R12 ;  /* 0x0000000c000d7308 */ /* 0x0000620000001000 */
[----:B------:R-:W-:Y:S01]  /*09c0*/  FADD.FTZ R15, -R12, -RZ ;  /* 0x800000ff0c0f7221 */ /* 0x000fe20000010100 */
[C---:B------:R-:W-:Y:S01]  /*09d0*/  IMAD R0, R11.reuse, -0x800000, R0 ;  /* 0xff8000000b007824 */ /* 0x040fe200078e0200 */
[----:B0-----:R-:W-:-:S05]  /*09e0*/  IADD3 R12, PT, PT, R11, 0x7f, -R10 ;  /* 0x0000007f0b0c7810 */ /* 0x001fca0007ffe80a */
[----:B------:R-:W-:Y:S02]  /*09f0*/  IMAD.IADD R9, R12, 0x1, R9 ;  /* 0x000000010c097824 */ /* 0x000fe400078e0209 */
[----:B-1----:R-:W-:-:S04]  /*0a00*/  FFMA R14, R13, R15, 1 ;  /* 0x3f8000000d0e7423 */ /* 0x002fc8000000000f */
[----:B------:R-:W-:-:S04]  /*0a10*/  FFMA R16, R13, R14, R13 ;  /* 0x0000000e0d107223 */ /* 0x000fc8000000000d */
[----:B------:R-:W-:-:S04]  /*0a20*/  FFMA R13, R0, R16, RZ ;  /* 0x00000010000d7223 */ /* 0x000fc800000000ff */
[----:B------:R-:W-:-:S04]  /*0a30*/  FFMA R14, R15, R13, R0 ;  /* 0x0000000d0f0e7223 */ /* 0x000fc80000000000 */
[----:B------:R-:W-:-:S04]  /*0a40*/  FFMA R13, R16, R14, R13 ;  /* 0x0000000e100d7223 */ /* 0x000fc8000000000d */
[----:B------:R-:W-:-:S04]  /*0a50*/  FFMA R14, R15, R13, R0 ;  /* 0x0000000d0f0e7223 */ /* 0x000fc80000000000 */
[----:B------:R-:W-:-:S05]  /*0a60*/  FFMA R0, R16, R14, R13 ;  /* 0x0000000e10007223 */ /* 0x000fca000000000d */
[----:B------:R-:W-:-:S04]  /*0a70*/  SHF.R.U32.HI R10, RZ, 0x17, R0 ;  /* 0x00000017ff0a7819 */ /* 0x000fc80000011600 */
[----:B------:R-:W-:-:S05]  /*0a80*/  LOP3.LUT R10, R10, 0xff, RZ, 0xc0, !PT ;  /* 0x000000ff0a0a7812 */ /* 0x000fca00078ec0ff */
[----:B------:R-:W-:-:S04]  /*0a90*/  IMAD.IADD R15, R10, 0x1, R9 ;  /* 0x000000010a0f7824 */ /* 0x000fc800078e0209 */
[----:B------:R-:W-:-:S05]  /*0aa0*/  VIADD R10, R15, 0xffffffff ;  /* 0xffffffff0f0a7836 */ /* 0x000fca0000000000 */
[----:B------:R-:W-:-:S13]  /*0ab0*/  ISETP.GE.U32.AND P0, PT, R10, 0xfe, PT ;  /* 0x000000fe0a00780c */ /* 0x000fda0003f06070 */
[----:B------:R-:W-:Y:S05]  /*0ac0*/  @!P0 BRA `(.L_x_15) ;  /* 0x0000000000808947 */ /* 0x000fea0003800000 */
[----:B------:R-:W-:-:S13]  /*0ad0*/  ISETP.GT.AND P0, PT, R15, 0xfe, PT ;  /* 0x000000fe0f00780c */ /* 0x000fda0003f04270 */
[----:B------:R-:W-:Y:S05]  /*0ae0*/  @P0 BRA `(.L_x_16) ;  /* 0x00000000006c0947 */ /* 0x000fea0003800000 */
[----:B------:R-:W-:-:S13]  /*0af0*/  ISETP.GE.AND P0, PT, R15, 0x1, PT ;  /* 0x000000010f00780c */ /* 0x000fda0003f06270 */
[----:B------:R-:W-:Y:S05]  /*0b00*/  @P0 BRA `(.L_x_17) ;  /* 0x0000000000980947 */ /* 0x000fea0003800000 */
[----:B------:R-:W-:Y:S02]  /*0b10*/  ISETP.GE.AND P0, PT, R15, -0x18, PT ;  /* 0xffffffe80f00780c */ /* 0x000fe40003f06270 */
[----:B------:R-:W-:-:S11]  /*0b20*/  LOP3.LUT R0, R0, 0x80000000, RZ, 0xc0, !PT ;  /* 0x8000000000007812 */ /* 0x000fd600078ec0ff */
[----:B------:R-:W-:Y:S05]  /*0b30*/  @!P0 BRA `(.L_x_17) ;  /* 0x00000000008c8947 */ /* 0x000fea0003800000 */
[CCC-:B------:R-:W-:Y:S01]  /*0b40*/  FFMA.RZ R9, R16.reuse, R14.reuse, R13.reuse ;  /* 0x0000000e10097223 */ /* 0x1c0fe2000000c00d */
[C---:B------:R-:W-:Y:S02]  /*0b50*/  VIADD R12, R15.reuse, 0x20 ;  /* 0x000000200f0c7836 */ /* 0x040fe40000000000 */
[CCC-:B------:R-:W-:Y:S01]  /*0b60*/  FFMA.RM R10, R16.reuse, R14.reuse, R13.reuse ;  /* 0x0000000e100a7223 */ /* 0x1c0fe2000000400d */
[----:B------:R-:W-:Y:S02]  /*0b70*/  ISETP.NE.AND P3, PT, R15, RZ, PT ;  /* 0x000000ff0f00720c */ /* 0x000fe40003f65270 */
[----:B------:R-:W-:Y:S01]  /*0b80*/  LOP3.LUT R11, R9, 0x7fffff, RZ, 0xc0, !PT ;  /* 0x007fffff090b7812 */ /* 0x000fe200078ec0ff */
[----:B------:R-:W-:Y:S01]  /*0b90*/  FFMA.RP R9, R16, R14, R13 ;  /* 0x0000000e10097223 */ /* 0x000fe2000000800d */
[----:B------:R-:W-:Y:S02]  /*0ba0*/  ISETP.NE.AND P1, PT, R15, RZ, PT ;  /* 0x000000ff0f00720c */ /* 0x000fe40003f25270 */
[----:B------:R-:W-:-:S02]  /*0bb0*/  LOP3.LUT R11, R11, 0x800000, RZ, 0xfc, !PT ;  /* 0x008000000b0b7812 */ /* 0x000fc400078efcff */
[----:B------:R-:W-:Y:S02]  /*0bc0*/  IADD3 R13, PT, PT, -R15, RZ, RZ ;  /* 0x000000ff0f0d7210 */ /* 0x000fe40007ffe1ff */
[----:B------:R-:W-:Y:S02]  /*0bd0*/  SHF.L.U32 R12, R11, R12, RZ ;  /* 0x0000000c0b0c7219 */ /* 0x000fe400000006ff */
[----:B------:R-:W-:Y:S02]  /*0be0*/  FSETP.NEU.FTZ.AND P0, PT, R9, R10, PT ;  /* 0x0000000a0900720b */ /* 0x000fe40003f1d000 */
[----:B------:R-:W-:Y:S02]  /*0bf0*/  SEL R10, R13, RZ, P3 ;  /* 0x000000ff0d0a7207 */ /* 0x000fe40001800000 */
[----:B------:R-:W-:Y:S02]  /*0c00*/  ISETP.NE.AND P1, PT, R12, RZ, P1 ;  /* 0x000000ff0c00720c */ /* 0x000fe40000f25270 */
[----:B------:R-:W-:-:S02]  /*0c10*/  SHF.R.U32.HI R10, RZ, R10, R11 ;  /* 0x0000000aff0a7219 */ /* 0x000fc4000001160b */
[----:B------:R-:W-:Y:S02]  /*0c20*/  PLOP3.LUT P0, PT, P0, P1, PT, 0xf8, 0x8f ;  /* 0x00000000008f781c */ /* 0x000fe40000703f70 */
[----:B------:R-:W-:Y:S02]  /*0c30*/  SHF.R.U32.HI R12, RZ, 0x1, R10 ;  /* 0x00000001ff0c7819 */ /* 0x000fe4000001160a */
[----:B------:R-:W-:-:S04]  /*0c40*/  SEL R9, RZ, 0x1, !P0 ;  /* 0x00000001ff097807 */ /* 0x000fc80004000000 */
[----:B------:R-:W-:-:S04]  /*0c50*/  LOP3.LUT R9, R9, 0x1, R12, 0xf8, !PT ;  /* 0x0000000109097812 */ /* 0x000fc800078ef80c */
[----:B------:R-:W-:-:S05]  /*0c60*/  LOP3.LUT R9, R9, R10, RZ, 0xc0, !PT ;  /* 0x0000000a09097212 */ /* 0x000fca00078ec0ff */
[----:B------:R-:W-:-:S05]  /*0c70*/  IMAD.IADD R9, R12, 0x1, R9 ;  /* 0x000000010c097824 */ /* 0x000fca00078e0209 */
[----:B------:R-:W-:Y:S01]  /*0c80*/  LOP3.LUT R0, R9, R0, RZ, 0xfc, !PT ;  /* 0x0000000009007212 */ /* 0x000fe200078efcff */
[----:B------:R-:W-:Y:S06]  /*0c90*/  BRA `(.L_x_17) ;  /* 0x0000000000347947 */ /* 0x000fec0003800000 */
.L_x_16:
[----:B------:R-:W-:-:S04]  /*0ca0*/  LOP3.LUT R0, R0, 0x80000000, RZ, 0xc0, !PT ;  /* 0x8000000000007812 */ /* 0x000fc800078ec0ff */
[----:B------:R-:W-:Y:S01]  /*0cb0*/  LOP3.LUT R0, R0, 0x7f800000, RZ, 0xfc, !PT ;  /* 0x7f80000000007812 */ /* 0x000fe200078efcff */
[----:B------:R-:W-:Y:S06]  /*0cc0*/  BRA `(.L_x_17) ;  /* 0x0000000000287947 */ /* 0x000fec0003800000 */
.L_x_15:
[----:B------:R-:W-:Y:S01]  /*0cd0*/  IMAD R0, R9, 0x800000, R0 ;  /* 0x0080000009007824 */ /* 0x000fe200078e0200 */
[----:B------:R-:W-:Y:S06]  /*0ce0*/  BRA `(.L_x_17) ;  /* 0x0000000000207947 */ /* 0x000fec0003800000 */
.L_x_14:
[----:B------:R-:W-:-:S04]  /*0cf0*/  LOP3.LUT R0, R11, 0x80000000, R0, 0x48, !PT ;  /* 0x800000000b007812 */ /* 0x000fc800078e4800 */
[----:B------:R-:W-:Y:S01]  /*0d00*/  LOP3.LUT R0, R0, 0x7f800000, RZ, 0xfc, !PT ;  /* 0x7f80000000007812 */ /* 0x000fe200078efcff */
[----:B------:R-:W-:Y:S06]  /*0d10*/  BRA `(.L_x_17) ;  /* 0x0000000000147947 */ /* 0x000fec0003800000 */
.L_x_13:
[----:B------:R-:W-:Y:S01]  /*0d20*/  LOP3.LUT R0, R11, 0x80000000, R0, 0x48, !PT ;  /* 0x800000000b007812 */ /* 0x000fe200078e4800 */
[----:B------:R-:W-:Y:S06]  /*0d30*/  BRA `(.L_x_17) ;  /* 0x00000000000c7947 */ /* 0x000fec0003800000 */
.L_x_12:
[----:B------:R-:W0:Y:S01]  /*0d40*/  MUFU.RSQ R0, -QNAN ;  /* 0xffc0000000007908 */ /* 0x000e220000001400 */
[----:B------:R-:W-:Y:S05]  /*0d50*/  BRA `(.L_x_17) ;  /* 0x0000000000047947 */ /* 0x000fea0003800000 */
.L_x_11:
[----:B------:R-:W-:-:S07]  /*0d60*/  FADD.FTZ R0, R0, R3 ;  /* 0x0000000300007221 */ /* 0x000fce0000010000 */
.L_x_17:
[----:B------:R-:W-:-:S04]  /*0d70*/  IMAD.MOV.U32 R9, RZ, RZ, 0x0 ;  /* 0x00000000ff097424 */ /* 0x000fc800078e00ff */
[----:B0-----:R-:W-:Y:S05]  /*0d80*/  RET.REL.NODEC R8 `(_Z15LayerNormKernelPKfPfS0_S0_if) ;  /* 0xfffffff0089c7950 */ /* 0x001fea0003c3ffff */
.L_x_18:
[----:B------:R-:W-:-:S00]  /*0d90*/  BRA `(.L_x_18) ;  /* 0xfffffffc00fc7947 */ /* 0x000fc0000383ffff */
[----:B------:R-:W-:-:S00]  /*0da0*/  NOP ;  /* 0x0000000000007918 */ /* 0x000fc00000000000 */
        /* <DEDUP_REMOVED lines=13> */
.L_x_19:


//--------------------- .nv.shared._Z15LayerNormKernelPKfPfS0_S0_if --------------------------
	.section	.nv.shared._Z15LayerNormKernelPKfPfS0_S0_if,"aw",@nobits
	.sectionflags	@""
	.align	16
	.zero		1024


//--------------------- .nv.shared.reserved.0     --------------------------
	.section	.nv.shared.reserved.0,"aw",@nobits
	.weak		__nv_reservedSMEM_offset_0_alias
	.size		__nv_reservedSMEM_offset_0_alias, 0, 64
	.other		__nv_reservedSMEM_offset_0_alias,@"STO_CUDA_RESERVED_SHARED STV_DEFAULT"
__nv_reservedSMEM_offset_0_alias:
	.zero		0
	.zero		64


//--------------------- .nv.constant0._Z15LayerNormKernelPKfPfS0_S0_if --------------------------
	.section	.nv.constant0._Z15LayerNormKernelPKfPfS0_S0_if,"a",@progbits
	.sectionflags	@""
	.align	4
.nv.constant0._Z15LayerNormKernelPKfPfS0_S0_if:
	.zero		936


//--------------------- SYMBOLS --------------------------

	.type		.nv.reservedSmem.offset0,@object
	.size		.nv.reservedSmem.offset0,0x4
	.type		.nv.reservedSmem.cap,@object
	.size		.nv.reservedSmem.cap,0x4
